	.headerflags	@"EF_CUDA_TEXMODE_UNIFIED EF_CUDA_64BIT_ADDRESS EF_CUDA_ACCELERATORS EF_CUDA_SM90 EF_CUDA_VIRTUAL_SM(EF_CUDA_SM90)"
	.elftype	@"ET_EXEC"


//--------------------- .nv.info                  --------------------------
	.section	.nv.info,"",@"SHT_CUDA_INFO"
	.align	4


	//----- nvinfo : EIATTR_REGCOUNT
	.align		4
        /*0000*/ 	.byte	0x04, 0x2f
        /*0002*/ 	.short	(.L_1 - .L_0)
	.align		4
.L_0:
        /*0004*/ 	.word	index@(triton_poi_fused_convolution_leaky_relu_2)
        /*0008*/ 	.word	0x00000010


	//----- nvinfo : EIATTR_MIN_STACK_SIZE
	.align		4
.L_1:
        /*000c*/ 	.byte	0x04, 0x12
        /*000e*/ 	.short	(.L_3 - .L_2)
	.align		4
.L_2:
        /*0010*/ 	.word	index@(triton_poi_fused_convolution_leaky_relu_2)
        /*0014*/ 	.word	0x00000000


	//----- nvinfo : EIATTR_FRAME_SIZE
	.align		4
.L_3:
        /*0018*/ 	.byte	0x04, 0x11
        /*001a*/ 	.short	(.L_5 - .L_4)
	.align		4
.L_4:
        /*001c*/ 	.word	index@(triton_poi_fused_convolution_leaky_relu_2)
        /*0020*/ 	.word	0x00000000


	//----- nvinfo : EIATTR_MIN_STACK_SIZE
	.align		4
.L_5:
        /*0024*/ 	.byte	0x04, 0x12
        /*0026*/ 	.short	(.L_7 - .L_6)
	.align		4
.L_6:
        /*0028*/ 	.word	index@(triton_poi_fused_convolution_leaky_relu_2)
        /*002c*/ 	.word	0x00000000
.L_7:


//--------------------- .nv.info.triton_poi_fused_convolution_leaky_relu_2 --------------------------
	.section	.nv.info.triton_poi_fused_convolution_leaky_relu_2,"",@"SHT_CUDA_INFO"
	.sectionflags	@""
	.align	4


	//----- nvinfo : EIATTR_CUDA_API_VERSION
	.align		4
        /*0000*/ 	.byte	0x04, 0x37
        /*0002*/ 	.short	(.L_9 - .L_8)
.L_8:
        /*0004*/ 	.word	0x0000007c


	//----- nvinfo : EIATTR_KPARAM_INFO
	.align		4
.L_9:
        /*0008*/ 	.byte	0x04, 0x17
        /*000a*/ 	.short	(.L_11 - .L_10)
.L_10:
        /*000c*/ 	.word	0x00000000
        /*0010*/ 	.short	0x0003
        /*0012*/ 	.short	0x0018
        /*0014*/ 	.byte	0x00, 0xf0, 0x11, 0x00


	//----- nvinfo : EIATTR_KPARAM_INFO
	.align		4
.L_11:
        /*0018*/ 	.byte	0x04, 0x17
        /*001a*/ 	.short	(.L_13 - .L_12)
.L_12:
        /*001c*/ 	.word	0x00000000
        /*0020*/ 	.short	0x0002
        /*0022*/ 	.short	0x0010
        /*0024*/ 	.byte	0x00, 0xf4, 0x21, 0x00


	//----- nvinfo : EIATTR_KPARAM_INFO
	.align		4
.L_13:
        /*0028*/ 	.byte	0x04, 0x17
        /*002a*/ 	.short	(.L_15 - .L_14)
.L_14:
        /*002c*/ 	.word	0x00000000
        /*0030*/ 	.short	0x0001
        /*0032*/ 	.short	0x0008
        /*0034*/ 	.byte	0x00, 0xf4, 0x21, 0x00


	//----- nvinfo : EIATTR_KPARAM_INFO
	.align		4
.L_15:
        /*0038*/ 	.byte	0x04, 0x17
        /*003a*/ 	.short	(.L_17 - .L_16)
.L_16:
        /*003c*/ 	.word	0x00000000
        /*0040*/ 	.short	0x0000
        /*0042*/ 	.short	0x0000
        /*0044*/ 	.byte	0x00, 0xf4, 0x21, 0x00


	//----- nvinfo : EIATTR_SPARSE_MMA_MASK
	.align		4
.L_17:
        /*0048*/ 	.byte	0x03, 0x50
        /*004a*/ 	.short	0x0000


	//----- nvinfo : EIATTR_MAXREG_COUNT
	.align		4
        /*004c*/ 	.byte	0x03, 0x1b
        /*004e*/ 	.short	0x00ff


	//----- nvinfo : EIATTR_EXIT_INSTR_OFFSETS
	.align		4
        /*0050*/ 	.byte	0x04, 0x1c
        /*0052*/ 	.short	(.L_19 - .L_18)


	//   ....[0]....
.L_18:
        /*0054*/ 	.word	0x00000220


	//   ....[1]....
        /*0058*/ 	.word	0x00000240


	//----- nvinfo : EIATTR_REQNTID
	.align		4
.L_19:
        /*005c*/ 	.byte	0x04, 0x10
        /*005e*/ 	.short	(.L_21 - .L_20)
.L_20:
        /*0060*/ 	.word	0x00000080
        /*0064*/ 	.word	0x00000001
        /*0068*/ 	.word	0x00000001


	//----- nvinfo : EIATTR_CBANK_PARAM_SIZE
	.align		4
.L_21:
        /*006c*/ 	.byte	0x03, 0x19
        /*006e*/ 	.short	0x001c


	//----- nvinfo : EIATTR_PARAM_CBANK
	.align		4
        /*0070*/ 	.byte	0x04, 0x0a
        /*0072*/ 	.short	(.L_23 - .L_22)
	.align		4
.L_22:
        /*0074*/ 	.word	index@(.nv.constant0.triton_poi_fused_convolution_leaky_relu_2)
        /*0078*/ 	.short	0x0210
        /*007a*/ 	.short	0x001c


	//----- nvinfo : EIATTR_SW_WAR
	.align		4
.L_23:
        /*007c*/ 	.byte	0x04, 0x36
        /*007e*/ 	.short	(.L_25 - .L_24)
.L_24:
        /*0080*/ 	.word	0x00000008
.L_25:


//--------------------- .nv.callgraph             --------------------------
	.section	.nv.callgraph,"",@"SHT_CUDA_CALLGRAPH"
	.align	4
	.sectionentsize	8
	.align		4
        /*0000*/ 	.word	0x00000000
	.align		4
        /*0004*/ 	.word	0xffffffff
	.align		4
        /*0008*/ 	.word	0x00000000
	.align		4
        /*000c*/ 	.word	0xfffffffe
	.align		4
        /*0010*/ 	.word	0x00000000
	.align		4
        /*0014*/ 	.word	0xfffffffd
	.align		4
        /*0018*/ 	.word	0x00000000
	.align		4
        /*001c*/ 	.word	0xfffffffc


//--------------------- .text.triton_poi_fused_convolution_leaky_relu_2 --------------------------
	.section	.text.triton_poi_fused_convolution_leaky_relu_2,"ax",@progbits
	.align	128
        .global         triton_poi_fused_convolution_leaky_relu_2
        .type           triton_poi_fused_convolution_leaky_relu_2,@function
        .size           triton_poi_fused_convolution_leaky_relu_2,(.L_x_1 - triton_poi_fused_convolution_leaky_relu_2)
        .other          triton_poi_fused_convolution_leaky_relu_2,@"STO_CUDA_ENTRY STV_DEFAULT"
triton_poi_fused_convolution_leaky_relu_2:
.text.triton_poi_fused_convolution_leaky_relu_2:
[----:B------:R-:W0:Y:S02]  /*0000*/  LDC R1, c[0x0][0x28] ;  /* 0x00000a00ff017b82 */ /* 0x000e240000000800 */
[----:B------:R-:W1:Y:S01]  /*0010*/  S2R R0, SR_TID.X ;  /* 0x0000000000007919 */ /* 0x000e620000002100 */
[----:B------:R-:W2:Y:S01]  /*0020*/  LDC.64 R4, c[0x0][0x218] ;  /* 0x00008600ff047b82 */ /* 0x000ea20000000a00 */
[----:B------:R-:W-:Y:S01]  /*0030*/  CS2R R10, SRZ ;  /* 0x00000000000a7805 */ /* 0x000fe2000001ff00 */
[----:B------:R-:W-:Y:S01]  /*0040*/  ULDC.64 UR4, c[0x0][0x208] ;  /* 0x0000820000047ab9 */ /* 0x000fe20000000a00 */
[----:B------:R-:W3:Y:S01]  /*0050*/  S2R R7, SR_CTAID.X ;  /* 0x0000000000077919 */ /* 0x000ee20000002500 */
[----:B------:R-:W-:-:S04]  /*0060*/  ULDC.64 UR6, c[0x0][0x220] ;  /* 0x0000880000067ab9 */ /* 0x000fc80000000a00 */
[----:B------:R-:W4:Y:S01]  /*0070*/  LDC.64 R2, c[0x0][0x210] ;  /* 0x00008400ff027b82 */ /* 0x000f220000000a00 */
[----:B-1----:R-:W-:Y:S01]  /*0080*/  IMAD.SHL.U32 R0, R0, 0x2, RZ ;  /* 0x0000000200007824 */ /* 0x002fe200078e00ff */
[----:B---3--:R-:W-:-:S04]  /*0090*/  SHF.R.S32.HI R6, RZ, 0x17, R7 ;  /* 0x00000017ff067819 */ /* 0x008fc80000011407 */
[----:B------:R-:W-:-:S05]  /*00a0*/  LOP3.LUT R0, R0, 0xfe, RZ, 0xc0, !PT ;  /* 0x000000fe00007812 */ /* 0x000fca00078ec0ff */
[----:B------:R-:W-:Y:S01]  /*00b0*/  IMAD R7, R7, 0x100, R0 ;  /* 0x0000010007077824 */ /* 0x000fe200078e0200 */
[----:B------:R-:W-:-:S03]  /*00c0*/  SGXT R0, R6, 0x1 ;  /* 0x000000010600781a */ /* 0x000fc60000000200 */
[C---:B----4-:R-:W-:Y:S01]  /*00d0*/  IMAD.WIDE R2, R7.reuse, 0x4, R2 ;  /* 0x0000000407027825 */ /* 0x050fe200078e0202 */
[----:B------:R-:W-:Y:S02]  /*00e0*/  LEA.HI R0, R0, R7, RZ, 0x7 ;  /* 0x0000000700007211 */ /* 0x000fe400078f38ff */
[----:B------:R-:W-:Y:S02]  /*00f0*/  ISETP.GE.AND P2, PT, R7, 0x800, PT ;  /* 0x000008000700780c */ /* 0x000fe40003f46270 */
[----:B------:R-:W-:-:S05]  /*0100*/  LOP3.LUT R0, R0, 0xffffff80, RZ, 0xc0, !PT ;  /* 0xffffff8000007812 */ /* 0x000fca00078ec0ff */
[----:B------:R-:W-:-:S04]  /*0110*/  IMAD.IADD R9, R7, 0x1, -R0 ;  /* 0x0000000107097824 */ /* 0x000fc800078e0a00 */
[----:B--2---:R-:W-:Y:S01]  /*0120*/  IMAD.WIDE R4, R9, 0x4, R4 ;  /* 0x0000000409047825 */ /* 0x004fe200078e0204 */
[----:B------:R-:W-:-:S04]  /*0130*/  CS2R R8, SRZ ;  /* 0x0000000000087805 */ /* 0x000fc8000001ff00 */
[----:B------:R-:W2:Y:S04]  /*0140*/  @!P2 LDG.E.EL.64 R10, desc[UR4][R4.64] ;  /* 0x00000004040aa981 */ /* 0x000ea8000c2e1b00 */
[----:B------:R-:W2:Y:S01]  /*0150*/  @!P2 LDG.E.64 R8, desc[UR4][R2.64] ;  /* 0x000000040208a981 */ /* 0x000ea2000c1e1b00 */
[----:B------:R-:W-:-:S04]  /*0160*/  IADD3 R6, P3, R7, UR6, RZ ;  /* 0x0000000607067c10 */ /* 0x000fc8000ff7e0ff */
[----:B------:R-:W-:Y:S02]  /*0170*/  LEA.HI.X.SX32 R7, R7, UR7, 0x1, P3 ;  /* 0x0000000707077c11 */ /* 0x000fe400098f0eff */
[----:B--2---:R-:W-:Y:S02]  /*0180*/  FSETP.GT.AND P1, PT, R8, -R10, PT ;  /* 0x8000000a0800720b */ /* 0x004fe40003f24000 */
[----:B------:R-:W-:Y:S02]  /*0190*/  FSETP.GT.AND P0, PT, R9, -R11, PT ;  /* 0x8000000b0900720b */ /* 0x000fe40003f04000 */
[----:B------:R-:W-:Y:S02]  /*01a0*/  SEL R0, RZ, 0x1, !P1 ;  /* 0x00000001ff007807 */ /* 0x000fe40004800000 */
[----:B------:R-:W-:Y:S01]  /*01b0*/  SEL R13, RZ, 0x100, !P0 ;  /* 0x00000100ff0d7807 */ /* 0x000fe20004000000 */
[----:B------:R-:W-:-:S04]  /*01c0*/  FADD R8, R10, R8 ;  /* 0x000000080a087221 */ /* 0x000fc80000000000 */
[----:B------:R-:W-:Y:S02]  /*01d0*/  IMAD.IADD R13, R0, 0x1, R13 ;  /* 0x00000001000d7824 */ /* 0x000fe400078e020d */
[----:B------:R-:W-:Y:S01]  /*01e0*/  FADD R9, R11, R9 ;  /* 0x000000090b097221 */ /* 0x000fe20000000000 */
[----:B------:R-:W-:Y:S02]  /*01f0*/  @!P1 FMUL R8, R8, 0.0099999997764825820923 ;  /* 0x3c23d70a08089820 */ /* 0x000fe40000400000 */
[----:B------:R1:W-:Y:S01]  /*0200*/  @!P2 STG.E.U16 desc[UR4][R6.64], R13 ;  /* 0x0000000d0600a986 */ /* 0x0003e2000c101504 */
[----:B------:R-:W-:Y:S01]  /*0210*/  @!P0 FMUL R9, R9, 0.0099999997764825820923 ;  /* 0x3c23d70a09098820 */ /* 0x000fe20000400000 */
[----:B------:R-:W-:Y:S06]  /*0220*/  @P2 EXIT ;  /* 0x000000000000294d */ /* 0x000fec0003800000 */
[----:B------:R-:W-:Y:S01]  /*0230*/  STG.E.64 desc[UR4][R2.64], R8 ;  /* 0x0000000802007986 */ /* 0x000fe2000c101b04 */
[----:B------:R-:W-:Y:S05]  /*0240*/  EXIT ;  /* 0x000000000000794d */ /* 0x000fea0003800000 */
.L_x_0:
[----:B------:R-:W-:-:S00]  /*0250*/  BRA `(.L_x_0) ;  /* 0xfffffffc00fc7947 */ /* 0x000fc0000383ffff */
[----:B------:R-:W-:-:S00]  /*0260*/  NOP ;  /* 0x0000000000007918 */ /* 0x000fc00000000000 */
        /* <DEDUP_REMOVED lines=9> */
.L_x_1:


//--------------------- .nv.constant0.triton_poi_fused_convolution_leaky_relu_2 --------------------------
	.section	.nv.constant0.triton_poi_fused_convolution_leaky_relu_2,"a",@progbits
	.sectionflags	@""
	.align	4
.nv.constant0.triton_poi_fused_convolution_leaky_relu_2:
	.zero		556
